//
// Generated by NVIDIA NVVM Compiler
//
// Compiler Build ID: CL-36424714
// Cuda compilation tools, release 13.0, V13.0.88
// Based on NVVM 20.0.0
//

.version 9.0
.target sm_100
.address_size 64

	// .globl	_Z9addKernelPiS_PfS_S_S_S_S_S_S_
.extern .func  (.param .b32 func_retval0) vprintf
(
	.param .b64 vprintf_param_0,
	.param .b64 vprintf_param_1
)
;
.global .align 1 .b8 $str[19] = {69, 110, 116, 101, 114, 101, 100, 32, 116, 104, 101, 32, 75, 101, 114, 110, 101, 108};

.visible .entry _Z9addKernelPiS_PfS_S_S_S_S_S_S_(
	.param .u64 .ptr .align 1 _Z9addKernelPiS_PfS_S_S_S_S_S_S__param_0,
	.param .u64 .ptr .align 1 _Z9addKernelPiS_PfS_S_S_S_S_S_S__param_1,
	.param .u64 .ptr .align 1 _Z9addKernelPiS_PfS_S_S_S_S_S_S__param_2,
	.param .u64 .ptr .align 1 _Z9addKernelPiS_PfS_S_S_S_S_S_S__param_3,
	.param .u64 .ptr .align 1 _Z9addKernelPiS_PfS_S_S_S_S_S_S__param_4,
	.param .u64 .ptr .align 1 _Z9addKernelPiS_PfS_S_S_S_S_S_S__param_5,
	.param .u64 .ptr .align 1 _Z9addKernelPiS_PfS_S_S_S_S_S_S__param_6,
	.param .u64 .ptr .align 1 _Z9addKernelPiS_PfS_S_S_S_S_S_S__param_7,
	.param .u64 .ptr .align 1 _Z9addKernelPiS_PfS_S_S_S_S_S_S__param_8,
	.param .u64 .ptr .align 1 _Z9addKernelPiS_PfS_S_S_S_S_S_S__param_9
)
{
	.reg .pred 	%p<16>;
	.reg .b32 	%r<101>;
	.reg .b32 	%f<26>;
	.reg .b64 	%rd<60>;

	ld.param.u64 	%rd10, [_Z9addKernelPiS_PfS_S_S_S_S_S_S__param_1];
	ld.param.u64 	%rd11, [_Z9addKernelPiS_PfS_S_S_S_S_S_S__param_4];
	ld.param.u64 	%rd12, [_Z9addKernelPiS_PfS_S_S_S_S_S_S__param_5];
	ld.param.u64 	%rd13, [_Z9addKernelPiS_PfS_S_S_S_S_S_S__param_6];
	ld.param.u64 	%rd14, [_Z9addKernelPiS_PfS_S_S_S_S_S_S__param_7];
	ld.param.u64 	%rd15, [_Z9addKernelPiS_PfS_S_S_S_S_S_S__param_8];
	ld.param.u64 	%rd16, [_Z9addKernelPiS_PfS_S_S_S_S_S_S__param_9];
	cvta.to.global.u64 	%rd1, %rd15;
	cvta.to.global.u64 	%rd2, %rd12;
	cvta.to.global.u64 	%rd3, %rd14;
	cvta.to.global.u64 	%rd4, %rd11;
	cvta.to.global.u64 	%rd5, %rd13;
	cvta.to.global.u64 	%rd6, %rd10;
	cvta.to.global.u64 	%rd17, %rd16;
	mov.u64 	%rd18, $str;
	cvta.global.u64 	%rd19, %rd18;
	{ // callseq 0, 0
	.param .b64 param0;
	st.param.b64 	[param0], %rd19;
	.param .b64 param1;
	st.param.b64 	[param1], 0;
	.param .b32 retval0;
	call.uni (retval0), 
	vprintf, 
	(
	param0, 
	param1
	);
	ld.param.b32 	%r15, [retval0];
	} // callseq 0
	ld.global.u32 	%r17, [%rd17];
	setp.lt.s32 	%p1, %r17, 0;
	mov.f32 	%f22, 0f00000000;
	@%p1 bra 	$L__BB0_14;
	neg.s32 	%r96, %r17;
	mov.f32 	%f22, 0f00000000;
	mov.b32 	%r100, 0;
$L__BB0_2:
	mov.u32 	%r3, %r96;
	setp.ne.s32 	%p2, %r3, 0;
	@%p2 bra 	$L__BB0_4;
	shl.b32 	%r90, %r17, 1;
	add.s32 	%r91, %r90, %r100;
	add.s32 	%r100, %r91, 1;
	bra.uni 	$L__BB0_13;
$L__BB0_4:
	setp.eq.s32 	%p3, %r17, 0;
	@%p3 bra 	$L__BB0_6;
	ld.param.u64 	%rd57, [_Z9addKernelPiS_PfS_S_S_S_S_S_S__param_3];
	ld.param.u64 	%rd53, [_Z9addKernelPiS_PfS_S_S_S_S_S_S__param_0];
	cvta.to.global.u64 	%rd20, %rd53;
	ld.global.u32 	%r19, [%rd20];
	sub.s32 	%r20, %r19, %r17;
	ld.global.u32 	%r21, [%rd6];
	add.s32 	%r22, %r21, %r3;
	setp.lt.s32 	%p4, %r20, 0;
	add.s32 	%r23, %r19, -1;
	setp.lt.s32 	%p5, %r20, %r19;
	selp.b32 	%r24, %r20, 0, %p5;
	selp.b32 	%r25, %r23, %r24, %p4;
	setp.eq.s32 	%p6, %r22, -1;
	add.s32 	%r26, %r21, -1;
	selp.b32 	%r27, %r26, %r22, %p6;
	mov.u32 	%r28, %ntid.x;
	mad.lo.s32 	%r29, %r27, %r28, %r25;
	cvta.to.global.u64 	%rd21, %rd57;
	mul.wide.u32 	%rd22, %r29, 4;
	add.s64 	%rd23, %rd21, %rd22;
	ld.global.u32 	%r30, [%rd23];
	mul.wide.s32 	%rd24, %r100, 4;
	add.s64 	%rd25, %rd5, %rd24;
	ld.global.u32 	%r31, [%rd25];
	sub.s32 	%r32, %r30, %r31;
	add.s64 	%rd26, %rd4, %rd22;
	ld.global.u32 	%r33, [%rd26];
	add.s64 	%rd27, %rd3, %rd24;
	ld.global.u32 	%r34, [%rd27];
	sub.s32 	%r35, %r33, %r34;
	add.s64 	%rd28, %rd2, %rd22;
	ld.global.u32 	%r36, [%rd28];
	add.s64 	%rd29, %rd1, %rd24;
	ld.global.u32 	%r37, [%rd29];
	sub.s32 	%r38, %r36, %r37;
	mul.lo.s32 	%r39, %r32, %r32;
	mad.lo.s32 	%r40, %r35, %r35, %r39;
	mad.lo.s32 	%r41, %r38, %r38, %r40;
	cvt.rn.f32.u32 	%f13, %r41;
	sqrt.rn.f32 	%f14, %f13;
	add.f32 	%f22, %f22, %f14;
$L__BB0_6:
	setp.eq.s32 	%p7, %r17, 0;
	add.s32 	%r100, %r100, 1;
	@%p7 bra 	$L__BB0_13;
	sub.s32 	%r98, 1, %r17;
$L__BB0_8:
	setp.eq.s32 	%p8, %r98, 0;
	@%p8 bra 	$L__BB0_10;
	ld.param.u64 	%rd58, [_Z9addKernelPiS_PfS_S_S_S_S_S_S__param_3];
	ld.param.u64 	%rd54, [_Z9addKernelPiS_PfS_S_S_S_S_S_S__param_0];
	cvta.to.global.u64 	%rd30, %rd54;
	ld.global.u32 	%r42, [%rd30];
	add.s32 	%r43, %r42, %r98;
	ld.global.u32 	%r44, [%rd6];
	add.s32 	%r45, %r44, %r3;
	setp.lt.s32 	%p9, %r43, 0;
	add.s32 	%r46, %r42, -1;
	shr.s32 	%r47, %r98, 31;
	and.b32  	%r48, %r47, %r43;
	selp.b32 	%r49, %r46, %r48, %p9;
	setp.eq.s32 	%p10, %r45, -1;
	add.s32 	%r50, %r44, -1;
	selp.b32 	%r51, %r50, %r45, %p10;
	mov.u32 	%r52, %ntid.x;
	mad.lo.s32 	%r53, %r51, %r52, %r49;
	cvta.to.global.u64 	%rd31, %rd58;
	mul.wide.u32 	%rd32, %r53, 4;
	add.s64 	%rd33, %rd31, %rd32;
	ld.global.u32 	%r54, [%rd33];
	mul.wide.s32 	%rd34, %r100, 4;
	add.s64 	%rd35, %rd5, %rd34;
	ld.global.u32 	%r55, [%rd35];
	sub.s32 	%r56, %r54, %r55;
	add.s64 	%rd36, %rd4, %rd32;
	ld.global.u32 	%r57, [%rd36];
	add.s64 	%rd37, %rd3, %rd34;
	ld.global.u32 	%r58, [%rd37];
	sub.s32 	%r59, %r57, %r58;
	add.s64 	%rd38, %rd2, %rd32;
	ld.global.u32 	%r60, [%rd38];
	add.s64 	%rd39, %rd1, %rd34;
	ld.global.u32 	%r61, [%rd39];
	sub.s32 	%r62, %r60, %r61;
	mul.lo.s32 	%r63, %r56, %r56;
	mad.lo.s32 	%r64, %r59, %r59, %r63;
	mad.lo.s32 	%r65, %r62, %r62, %r64;
	cvt.rn.f32.u32 	%f15, %r65;
	sqrt.rn.f32 	%f16, %f15;
	add.f32 	%f22, %f22, %f16;
$L__BB0_10:
	add.s32 	%r10, %r98, 1;
	setp.eq.s32 	%p11, %r10, 0;
	@%p11 bra 	$L__BB0_12;
	ld.param.u64 	%rd59, [_Z9addKernelPiS_PfS_S_S_S_S_S_S__param_3];
	ld.param.u64 	%rd55, [_Z9addKernelPiS_PfS_S_S_S_S_S_S__param_0];
	cvta.to.global.u64 	%rd40, %rd55;
	ld.global.u32 	%r66, [%rd40];
	add.s32 	%r67, %r66, %r10;
	ld.global.u32 	%r68, [%rd6];
	add.s32 	%r69, %r68, %r3;
	setp.lt.s32 	%p12, %r67, 0;
	add.s32 	%r70, %r66, -1;
	shr.s32 	%r71, %r10, 31;
	and.b32  	%r72, %r71, %r67;
	selp.b32 	%r73, %r70, %r72, %p12;
	setp.eq.s32 	%p13, %r69, -1;
	add.s32 	%r74, %r68, -1;
	selp.b32 	%r75, %r74, %r69, %p13;
	mov.u32 	%r76, %ntid.x;
	mad.lo.s32 	%r77, %r75, %r76, %r73;
	cvta.to.global.u64 	%rd41, %rd59;
	mul.wide.u32 	%rd42, %r77, 4;
	add.s64 	%rd43, %rd41, %rd42;
	ld.global.u32 	%r78, [%rd43];
	mul.wide.s32 	%rd44, %r100, 4;
	add.s64 	%rd45, %rd5, %rd44;
	ld.global.u32 	%r79, [%rd45+4];
	sub.s32 	%r80, %r78, %r79;
	add.s64 	%rd46, %rd4, %rd42;
	ld.global.u32 	%r81, [%rd46];
	add.s64 	%rd47, %rd3, %rd44;
	ld.global.u32 	%r82, [%rd47+4];
	sub.s32 	%r83, %r81, %r82;
	add.s64 	%rd48, %rd2, %rd42;
	ld.global.u32 	%r84, [%rd48];
	add.s64 	%rd49, %rd1, %rd44;
	ld.global.u32 	%r85, [%rd49+4];
	sub.s32 	%r86, %r84, %r85;
	mul.lo.s32 	%r87, %r80, %r80;
	mad.lo.s32 	%r88, %r83, %r83, %r87;
	mad.lo.s32 	%r89, %r86, %r86, %r88;
	cvt.rn.f32.u32 	%f17, %r89;
	sqrt.rn.f32 	%f18, %f17;
	add.f32 	%f22, %f22, %f18;
$L__BB0_12:
	add.s32 	%r98, %r98, 2;
	add.s32 	%r100, %r100, 2;
	setp.ne.s32 	%p14, %r10, %r17;
	@%p14 bra 	$L__BB0_8;
$L__BB0_13:
	add.s32 	%r96, %r3, 1;
	setp.ne.s32 	%p15, %r3, %r17;
	@%p15 bra 	$L__BB0_2;
$L__BB0_14:
	ld.param.u64 	%rd56, [_Z9addKernelPiS_PfS_S_S_S_S_S_S__param_2];
	cvta.to.global.u64 	%rd50, %rd56;
	mov.u32 	%r92, %ctaid.x;
	mov.u32 	%r93, %ntid.x;
	mov.u32 	%r94, %tid.x;
	mad.lo.s32 	%r95, %r92, %r93, %r94;
	mul.wide.u32 	%rd51, %r95, 4;
	add.s64 	%rd52, %rd50, %rd51;
	st.global.f32 	[%rd52], %f22;
	ret;

}


// ===== COMPILED SASS (sm_100) =====

	.target	sm_100

	.elftype	@"ET_EXEC"


//--------------------- .note.nv.tkinfo           --------------------------
	.section	.note.nv.tkinfo,"",@"SHT_NOTE"
	.sectionflags	@"SHF_NOTE_NV_TKINFO"
	.tkinfo
        /*0018*/ 	.word	0x00000002
        /*0030*/ 	.string	""
        /*0030*/ 	.string	"ptxas"
        /*0030*/ 	.string	"Cuda compilation tools, release 13.0, V13.0.88"
        /*0030*/ 	.string	"Build cuda_13.0.r13.0/compiler.36424714_0"
        /*0030*/ 	.string	"-arch sm_100 -m 64 "



//--------------------- .note.nv.cuinfo           --------------------------
	.section	.note.nv.cuinfo,"",@"SHT_NOTE"
	.sectionflags	@"SHF_NOTE_NV_CUINFO"
        /*0018*/ 	.short	0x0002
        /*001a*/ 	.short	0x0064
        /*001c*/ 	.short	0x0082
	.zero		2


//--------------------- .nv.info                  --------------------------
	.section	.nv.info,"",@"SHT_CUDA_INFO"
	.align	4


	//----- nvinfo : EIATTR_REGCOUNT
	.align		4
        /*0000*/ 	.byte	0x04, 0x2f
        /*0002*/ 	.short	(.L_2 - .L_1)
	.align		4
.L_1:
        /*0004*/ 	.word	index@(_Z9addKernelPiS_PfS_S_S_S_S_S_S_)
        /*0008*/ 	.word	0x00000020


	//----- nvinfo : EIATTR_FRAME_SIZE
	.align		4
.L_2:
        /*000c*/ 	.byte	0x04, 0x11
        /*000e*/ 	.short	(.L_4 - .L_3)
	.align		4
.L_3:
        /*0010*/ 	.word	index@($__internal_0_$__cuda_sm20_sqrt_rn_f32_slowpath)
        /*0014*/ 	.word	0x00000000


	//----- nvinfo : EIATTR_FRAME_SIZE
	.align		4
.L_4:
        /*0018*/ 	.byte	0x04, 0x11
        /*001a*/ 	.short	(.L_6 - .L_5)
	.align		4
.L_5:
        /*001c*/ 	.word	index@(_Z9addKernelPiS_PfS_S_S_S_S_S_S_)
        /*0020*/ 	.word	0x00000000


	//----- nvinfo : EIATTR_MIN_STACK_SIZE
	.align		4
.L_6:
        /*0024*/ 	.byte	0x04, 0x12
        /*0026*/ 	.short	(.L_8 - .L_7)
	.align		4
.L_7:
        /*0028*/ 	.word	index@(_Z9addKernelPiS_PfS_S_S_S_S_S_S_)
        /*002c*/ 	.word	0x00000000
.L_8:


//--------------------- .nv.compat                --------------------------
	.section	.nv.compat,"",@"SHT_CUDA_COMPAT_INFO"
	.align	4
        /*0000*/ 	.byte	0x02, 0x09, 0x00, 0x00, 0x02, 0x02, 0x01, 0x00, 0x02, 0x05, 0x05, 0x00, 0x03, 0x07, 0x01, 0x01
        /*0010*/ 	.byte	0x02, 0x03, 0x00, 0x00, 0x02, 0x06, 0x01, 0x00, 0x04, 0x0b, 0x08, 0x00, 0x01, 0x00, 0x00, 0x00
        /*0020*/ 	.byte	0x00, 0x00, 0x00, 0x00


//--------------------- .nv.info._Z9addKernelPiS_PfS_S_S_S_S_S_S_ --------------------------
	.section	.nv.info._Z9addKernelPiS_PfS_S_S_S_S_S_S_,"",@"SHT_CUDA_INFO"
	.sectionflags	@""
	.align	4


	//----- nvinfo : EIATTR_CUDA_API_VERSION
	.align		4
        /*0000*/ 	.byte	0x04, 0x37
        /*0002*/ 	.short	(.L_10 - .L_9)
.L_9:
        /*0004*/ 	.word	0x00000082


	//----- nvinfo : EIATTR_KPARAM_INFO
	.align		4
.L_10:
        /*0008*/ 	.byte	0x04, 0x17
        /*000a*/ 	.short	(.L_12 - .L_11)
.L_11:
        /*000c*/ 	.word	0x00000000
        /*0010*/ 	.short	0x0009
        /*0012*/ 	.short	0x0048
        /*0014*/ 	.byte	0x00, 0xf5, 0x21, 0x00


	//----- nvinfo : EIATTR_KPARAM_INFO
	.align		4
.L_12:
        /*0018*/ 	.byte	0x04, 0x17
        /*001a*/ 	.short	(.L_14 - .L_13)
.L_13:
        /*001c*/ 	.word	0x00000000
        /*0020*/ 	.short	0x0008
        /*0022*/ 	.short	0x0040
        /*0024*/ 	.byte	0x00, 0xf5, 0x21, 0x00


	//----- nvinfo : EIATTR_KPARAM_INFO
	.align		4
.L_14:
        /*0028*/ 	.byte	0x04, 0x17
        /*002a*/ 	.short	(.L_16 - .L_15)
.L_15:
        /*002c*/ 	.word	0x00000000
        /*0030*/ 	.short	0x0007
        /*0032*/ 	.short	0x0038
        /*0034*/ 	.byte	0x00, 0xf5, 0x21, 0x00


	//----- nvinfo : EIATTR_KPARAM_INFO
	.align		4
.L_16:
        /*0038*/ 	.byte	0x04, 0x17
        /*003a*/ 	.short	(.L_18 - .L_17)
.L_17:
        /*003c*/ 	.word	0x00000000
        /*0040*/ 	.short	0x0006
        /*0042*/ 	.short	0x0030
        /*0044*/ 	.byte	0x00, 0xf5, 0x21, 0x00


	//----- nvinfo : EIATTR_KPARAM_INFO
	.align		4
.L_18:
        /*0048*/ 	.byte	0x04, 0x17
        /*004a*/ 	.short	(.L_20 - .L_19)
.L_19:
        /*004c*/ 	.word	0x00000000
        /*0050*/ 	.short	0x0005
        /*0052*/ 	.short	0x0028
        /*0054*/ 	.byte	0x00, 0xf5, 0x21, 0x00


	//----- nvinfo : EIATTR_KPARAM_INFO
	.align		4
.L_20:
        /*0058*/ 	.byte	0x04, 0x17
        /*005a*/ 	.short	(.L_22 - .L_21)
.L_21:
        /*005c*/ 	.word	0x00000000
        /*0060*/ 	.short	0x0004
        /*0062*/ 	.short	0x0020
        /*0064*/ 	.byte	0x00, 0xf5, 0x21, 0x00


	//----- nvinfo : EIATTR_KPARAM_INFO
	.align		4
.L_22:
        /*0068*/ 	.byte	0x04, 0x17
        /*006a*/ 	.short	(.L_24 - .L_23)
.L_23:
        /*006c*/ 	.word	0x00000000
        /*0070*/ 	.short	0x0003
        /*0072*/ 	.short	0x0018
        /*0074*/ 	.byte	0x00, 0xf5, 0x21, 0x00


	//----- nvinfo : EIATTR_KPARAM_INFO
	.align		4
.L_24:
        /*0078*/ 	.byte	0x04, 0x17
        /*007a*/ 	.short	(.L_26 - .L_25)
.L_25:
        /*007c*/ 	.word	0x00000000
        /*0080*/ 	.short	0x0002
        /*0082*/ 	.short	0x0010
        /*0084*/ 	.byte	0x00, 0xf5, 0x21, 0x00


	//----- nvinfo : EIATTR_KPARAM_INFO
	.align		4
.L_26:
        /*0088*/ 	.byte	0x04, 0x17
        /*008a*/ 	.short	(.L_28 - .L_27)
.L_27:
        /*008c*/ 	.word	0x00000000
        /*0090*/ 	.short	0x0001
        /*0092*/ 	.short	0x0008
        /*0094*/ 	.byte	0x00, 0xf5, 0x21, 0x00


	//----- nvinfo : EIATTR_KPARAM_INFO
	.align		4
.L_28:
        /*0098*/ 	.byte	0x04, 0x17
        /*009a*/ 	.short	(.L_30 - .L_29)
.L_29:
        /*009c*/ 	.word	0x00000000
        /*00a0*/ 	.short	0x0000
        /*00a2*/ 	.short	0x0000
        /*00a4*/ 	.byte	0x00, 0xf5, 0x21, 0x00


	//----- nvinfo : EIATTR_SPARSE_MMA_MASK
	.align		4
.L_30:
        /*00a8*/ 	.byte	0x03, 0x50
        /*00aa*/ 	.short	0x0000


	//----- nvinfo : EIATTR_MAXREG_COUNT
	.align		4
        /*00ac*/ 	.byte	0x03, 0x1b
        /*00ae*/ 	.short	0x00ff


	//----- nvinfo : EIATTR_EXTERNS
	.align		4
        /*00b0*/ 	.byte	0x04, 0x0f
        /*00b2*/ 	.short	(.L_32 - .L_31)


	//   ....[0]....
	.align		4
.L_31:
        /*00b4*/ 	.word	index@(vprintf)


	//----- nvinfo : EIATTR_MERCURY_ISA_VERSION
	.align		4
.L_32:
        /*00b8*/ 	.byte	0x03, 0x5f
        /*00ba*/ 	.short	0x0101


	//----- nvinfo : EIATTR_VRC_CTA_INIT_COUNT
	.align		4
        /*00bc*/ 	.byte	0x02, 0x4a
	.zero		1
	.zero		1


	//----- nvinfo : EIATTR_SYSCALL_OFFSETS
	.align		4
        /*00c0*/ 	.byte	0x04, 0x46
        /*00c2*/ 	.short	(.L_34 - .L_33)


	//   ....[0]....
.L_33:
        /*00c4*/ 	.word	0x00000090


	//----- nvinfo : EIATTR_EXIT_INSTR_OFFSETS
	.align		4
.L_34:
        /*00c8*/ 	.byte	0x04, 0x1c
        /*00ca*/ 	.short	(.L_36 - .L_35)


	//   ....[0]....
.L_35:
        /*00cc*/ 	.word	0x00000d30


	//----- nvinfo : EIATTR_CRS_STACK_SIZE
	.align		4
.L_36:
        /*00d0*/ 	.byte	0x04, 0x1e
        /*00d2*/ 	.short	(.L_38 - .L_37)
.L_37:
        /*00d4*/ 	.word	0x00000000


	//----- nvinfo : EIATTR_CBANK_PARAM_SIZE
	.align		4
.L_38:
        /*00d8*/ 	.byte	0x03, 0x19
        /*00da*/ 	.short	0x0050


	//----- nvinfo : EIATTR_PARAM_CBANK
	.align		4
        /*00dc*/ 	.byte	0x04, 0x0a
        /*00de*/ 	.short	(.L_40 - .L_39)
	.align		4
.L_39:
        /*00e0*/ 	.word	index@(.nv.constant0._Z9addKernelPiS_PfS_S_S_S_S_S_S_)
        /*00e4*/ 	.short	0x0380
        /*00e6*/ 	.short	0x0050


	//----- nvinfo : EIATTR_SW_WAR
	.align		4
.L_40:
        /*00e8*/ 	.byte	0x04, 0x36
        /*00ea*/ 	.short	(.L_42 - .L_41)
.L_41:
        /*00ec*/ 	.word	0x00000008
.L_42:


//--------------------- .nv.callgraph             --------------------------
	.section	.nv.callgraph,"",@"SHT_CUDA_CALLGRAPH"
	.align	4
	.sectionentsize	8
	.align		4
        /*0000*/ 	.word	0x00000000
	.align		4
        /*0004*/ 	.word	0xffffffff
	.align		4
        /*0008*/ 	.word	index@(_Z9addKernelPiS_PfS_S_S_S_S_S_S_)
	.align		4
        /*000c*/ 	.word	index@(vprintf)
	.align		4
        /*0010*/ 	.word	0x00000000
	.align		4
        /*0014*/ 	.word	0xfffffffe
	.align		4
        /*0018*/ 	.word	0x00000000
	.align		4
        /*001c*/ 	.word	0xfffffffd
	.align		4
        /*0020*/ 	.word	0x00000000
	.align		4
        /*0024*/ 	.word	0xfffffffc


//--------------------- .nv.constant4             --------------------------
	.section	.nv.constant4,"a",@progbits
	.align	8
	.align		8
.nv.constant4:
        /*0000*/ 	.dword	vprintf
	.align		8
        /*0008*/ 	.dword	$str


//--------------------- .text._Z9addKernelPiS_PfS_S_S_S_S_S_S_ --------------------------
	.section	.text._Z9addKernelPiS_PfS_S_S_S_S_S_S_,"ax",@progbits
	.align	128
        .global         _Z9addKernelPiS_PfS_S_S_S_S_S_S_
        .type           _Z9addKernelPiS_PfS_S_S_S_S_S_S_,@function
        .size           _Z9addKernelPiS_PfS_S_S_S_S_S_S_,(.L_x_22 - _Z9addKernelPiS_PfS_S_S_S_S_S_S_)
        .other          _Z9addKernelPiS_PfS_S_S_S_S_S_S_,@"STO_CUDA_ENTRY STV_DEFAULT"
_Z9addKernelPiS_PfS_S_S_S_S_S_S_:
.text._Z9addKernelPiS_PfS_S_S_S_S_S_S_:
[----:B------:R-:W0:Y:S01]  /*0000*/  LDC R1, c[0x0][0x37c] ;  /* 0x0000df00ff017b82 */ /* 0x000e220000000800 */
[----:B------:R-:W-:Y:S01]  /*0010*/  MOV R0, 0x0 ;  /* 0x0000000000007802 */ /* 0x000fe20000000f00 */
[----:B------:R-:W1:Y:S01]  /*0020*/  LDCU.64 UR4, c[0x4][0x8] ;  /* 0x01000100ff0477ac */ /* 0x000e620008000a00 */
[----:B------:R-:W-:-:S05]  /*0030*/  CS2R R6, SRZ ;  /* 0x0000000000067805 */ /* 0x000fca000001ff00 */
[----:B------:R2:W3:Y:S01]  /*0040*/  LDC.64 R2, c[0x4][R0] ;  /* 0x0100000000027b82 */ /* 0x0004e20000000a00 */
[----:B------:R-:W4:Y:S01]  /*0050*/  LDCU.64 UR36, c[0x0][0x358] ;  /* 0x00006b00ff2477ac */ /* 0x000f220008000a00 */
[----:B-1----:R-:W-:Y:S02]  /*0060*/  MOV R4, UR4 ;  /* 0x0000000400047c02 */ /* 0x002fe40008000f00 */
[----:B--2---:R-:W-:-:S07]  /*0070*/  MOV R5, UR5 ;  /* 0x0000000500057c02 */ /* 0x004fce0008000f00 */
[----:B------:R-:W-:-:S07]  /*0080*/  LEPC R20, `(.L_x_0) ;  /* 0x000000001014794e */ /* 0x000fce0000000000 */
[----:B0--34-:R-:W-:Y:S05]  /*0090*/  CALL.ABS.NOINC R2 ;  /* 0x0000000002007343 */ /* 0x019fea0003c00000 */
.L_x_0:
[----:B------:R-:W0:Y:S02]  /*00a0*/  LDC.64 R2, c[0x0][0x3c8] ;  /* 0x0000f200ff027b82 */ /* 0x000e240000000a00 */
[----:B0-----:R-:W2:Y:S01]  /*00b0*/  LDG.E R0, desc[UR36][R2.64] ;  /* 0x0000002402007981 */ /* 0x001ea2000c1e1900 */
[----:B------:R-:W-:Y:S01]  /*00c0*/  IMAD.MOV.U32 R22, RZ, RZ, RZ ;  /* 0x000000ffff167224 */ /* 0x000fe200078e00ff */
[----:B--2---:R-:W-:-:S13]  /*00d0*/  ISETP.GE.AND P0, PT, R0, RZ, PT ;  /* 0x000000ff0000720c */ /* 0x004fda0003f06270 */
[----:B------:R-:W-:Y:S05]  /*00e0*/  @!P0 BRA `(.L_x_1) ;  /* 0x0000000800f48947 */ /* 0x000fea0003800000 */
[----:B------:R-:W-:Y:S01]  /*00f0*/  HFMA2 R22, -RZ, RZ, 0, 0 ;  /* 0x00000000ff167431 */ /* 0x000fe200000001ff */
[----:B------:R-:W-:Y:S01]  /*0100*/  BSSY.RECONVERGENT B0, `(.L_x_1) ;  /* 0x00000bb000007945 */ /* 0x000fe20003800200 */
[----:B------:R-:W-:Y:S01]  /*0110*/  IADD3 R23, PT, PT, -R0, RZ, RZ ;  /* 0x000000ff00177210 */ /* 0x000fe20007ffe1ff */
[----:B------:R-:W-:-:S07]  /*0120*/  IMAD.MOV.U32 R25, RZ, RZ, RZ ;  /* 0x000000ffff197224 */ /* 0x000fce00078e00ff */
.L_x_19:
[----:B------:R-:W-:Y:S01]  /*0130*/  ISETP.NE.AND P0, PT, R23, RZ, PT ;  /* 0x000000ff1700720c */ /* 0x000fe20003f05270 */
[----:B------:R-:W-:Y:S01]  /*0140*/  BSSY.RECONVERGENT B1, `(.L_x_2) ;  /* 0x00000b3000017945 */ /* 0x000fe20003800200 */
[----:B0-----:R-:W-:-:S11]  /*0150*/  MOV R2, R25 ;  /* 0x0000001900027202 */ /* 0x001fd60000000f00 */
[----:B------:R-:W-:-:S05]  /*0160*/  @!P0 LEA R3, R0, R25, 0x1 ;  /* 0x0000001900038211 */ /* 0x000fca00078e08ff */
[----:B------:R-:W-:Y:S01]  /*0170*/  @!P0 VIADD R25, R3, 0x1 ;  /* 0x0000000103198836 */ /* 0x000fe20000000000 */
[----:B-1234-:R-:W-:Y:S06]  /*0180*/  @!P0 BRA `(.L_x_3) ;  /* 0x0000000800b88947 */ /* 0x01efec0003800000 */
[----:B------:R-:W-:-:S13]  /*0190*/  ISETP.NE.AND P0, PT, R0, RZ, PT ;  /* 0x000000ff0000720c */ /* 0x000fda0003f05270 */
[----:B------:R-:W-:Y:S05]  /*01a0*/  @!P0 BRA `(.L_x_4) ;  /* 0x0000000000d88947 */ /* 0x000fea0003800000 */
[----:B------:R-:W0:Y:S08]  /*01b0*/  LDC.64 R4, c[0x0][0x380] ;  /* 0x0000e000ff047b82 */ /* 0x000e300000000a00 */
[----:B------:R-:W1:Y:S01]  /*01c0*/  LDC.64 R16, c[0x0][0x388] ;  /* 0x0000e200ff107b82 */ /* 0x000e620000000a00 */
[----:B------:R-:W2:Y:S07]  /*01d0*/  LDCU UR4, c[0x0][0x360] ;  /* 0x00006c00ff0477ac */ /* 0x000eae0008000800 */
[----:B------:R-:W3:Y:S01]  /*01e0*/  LDC.64 R14, c[0x0][0x398] ;  /* 0x0000e600ff0e7b82 */ /* 0x000ee20000000a00 */
[----:B0-----:R0:W4:Y:S07]  /*01f0*/  LDG.E R3, desc[UR36][R4.64] ;  /* 0x0000002404037981 */ /* 0x00112e000c1e1900 */
[----:B------:R-:W5:Y:S01]  /*0200*/  LDC.64 R12, c[0x0][0x3b0] ;  /* 0x0000ec00ff0c7b82 */ /* 0x000f620000000a00 */
[----:B-1----:R-:W2:Y:S07]  /*0210*/  LDG.E R16, desc[UR36][R16.64] ;  /* 0x0000002410107981 */ /* 0x002eae000c1e1900 */
[----:B------:R-:W1:Y:S08]  /*0220*/  LDC.64 R10, c[0x0][0x3a0] ;  /* 0x0000e800ff0a7b82 */ /* 0x000e700000000a00 */
[----:B------:R-:W3:Y:S08]  /*0230*/  LDC.64 R8, c[0x0][0x3b8] ;  /* 0x0000ee00ff087b82 */ /* 0x000ef00000000a00 */
[----:B------:R-:W1:Y:S01]  /*0240*/  LDC.64 R6, c[0x0][0x3c0] ;  /* 0x0000f000ff067b82 */ /* 0x000e620000000a00 */
[----:B-----5:R-:W-:-:S06]  /*0250*/  IMAD.WIDE R12, R2, 0x4, R12 ;  /* 0x00000004020c7825 */ /* 0x020fcc00078e020c */
[----:B------:R-:W5:Y:S01]  /*0260*/  LDG.E R13, desc[UR36][R12.64] ;  /* 0x000000240c0d7981 */ /* 0x000f62000c1e1900 */
[----:B0-----:R-:W0:Y:S01]  /*0270*/  LDC.64 R4, c[0x0][0x3a8] ;  /* 0x0000ea00ff047b82 */ /* 0x001e220000000a00 */
[----:B---3--:R-:W-:-:S06]  /*0280*/  IMAD.WIDE R8, R2, 0x4, R8 ;  /* 0x0000000402087825 */ /* 0x008fcc00078e0208 */
[----:B------:R-:W3:Y:S01]  /*0290*/  LDG.E R9, desc[UR36][R8.64] ;  /* 0x0000002408097981 */ /* 0x000ee2000c1e1900 */
[----:B-1----:R-:W-:-:S06]  /*02a0*/  IMAD.WIDE R6, R2, 0x4, R6 ;  /* 0x0000000402067825 */ /* 0x002fcc00078e0206 */
[----:B------:R-:W3:Y:S01]  /*02b0*/  LDG.E R7, desc[UR36][R6.64] ;  /* 0x0000002406077981 */ /* 0x000ee2000c1e1900 */
[----:B----4-:R-:W-:Y:S01]  /*02c0*/  IADD3 R18, PT, PT, -R0, R3, RZ ;  /* 0x0000000300127210 */ /* 0x010fe20007ffe1ff */
[----:B------:R-:W-:-:S03]  /*02d0*/  VIADD R20, R3, 0xffffffff ;  /* 0xffffffff03147836 */ /* 0x000fc60000000000 */
[C---:B------:R-:W-:Y:S02]  /*02e0*/  ISETP.GE.AND P0, PT, R18.reuse, RZ, PT ;  /* 0x000000ff1200720c */ /* 0x040fe40003f06270 */
[----:B------:R-:W-:Y:S02]  /*02f0*/  ISETP.GE.AND P1, PT, R18, R3, PT ;  /* 0x000000031200720c */ /* 0x000fe40003f26270 */
[----:B--2---:R-:W-:-:S04]  /*0300*/  IADD3 R19, PT, PT, R16, R23, RZ ;  /* 0x0000001710137210 */ /* 0x004fc80007ffe0ff */
[----:B------:R-:W-:-:S05]  /*0310*/  ISETP.NE.AND P2, PT, R19, -0x1, PT ;  /* 0xffffffff1300780c */ /* 0x000fca0003f45270 */
[----:B------:R-:W-:-:S08]  /*0320*/  @P0 SEL R20, R18, RZ, !P1 ;  /* 0x000000ff12140207 */ /* 0x000fd00004800000 */
[----:B------:R-:W-:-:S05]  /*0330*/  @!P2 IADD3 R19, PT, PT, R16, -0x1, RZ ;  /* 0xffffffff1013a810 */ /* 0x000fca0007ffe0ff */
[----:B------:R-:W-:-:S04]  /*0340*/  IMAD R3, R19, UR4, R20 ;  /* 0x0000000413037c24 */ /* 0x000fc8000f8e0214 */
[----:B------:R-:W-:-:S04]  /*0350*/  IMAD.WIDE.U32 R14, R3, 0x4, R14 ;  /* 0x00000004030e7825 */ /* 0x000fc800078e000e */
[C---:B------:R-:W-:Y:S02]  /*0360*/  IMAD.WIDE.U32 R10, R3.reuse, 0x4, R10 ;  /* 0x00000004030a7825 */ /* 0x040fe400078e000a */
[----:B------:R-:W5:Y:S02]  /*0370*/  LDG.E R14, desc[UR36][R14.64] ;  /* 0x000000240e0e7981 */ /* 0x000f64000c1e1900 */
[----:B0-----:R-:W-:Y:S02]  /*0380*/  IMAD.WIDE.U32 R4, R3, 0x4, R4 ;  /* 0x0000000403047825 */ /* 0x001fe400078e0004 */
[----:B------:R-:W3:Y:S04]  /*0390*/  LDG.E R10, desc[UR36][R10.64] ;  /* 0x000000240a0a7981 */ /* 0x000ee8000c1e1900 */
[----:B------:R-:W2:Y:S01]  /*03a0*/  LDG.E R4, desc[UR36][R4.64] ;  /* 0x0000002404047981 */ /* 0x000ea2000c1e1900 */
[----:B------:R-:W-:Y:S01]  /*03b0*/  BSSY.RECONVERGENT B2, `(.L_x_5) ;  /* 0x0000014000027945 */ /* 0x000fe20003800200 */
[----:B-----5:R-:W-:Y:S01]  /*03c0*/  IADD3 R3, PT, PT, R14, -R13, RZ ;  /* 0x8000000d0e037210 */ /* 0x020fe20007ffe0ff */
[----:B---3--:R-:W-:-:S04]  /*03d0*/  IMAD.IADD R16, R10, 0x1, -R9 ;  /* 0x000000010a107824 */ /* 0x008fc800078e0a09 */
[----:B------:R-:W-:Y:S01]  /*03e0*/  IMAD R15, R3, R3, RZ ;  /* 0x00000003030f7224 */ /* 0x000fe200078e02ff */
[----:B--2---:R-:W-:-:S03]  /*03f0*/  IADD3 R3, PT, PT, R4, -R7, RZ ;  /* 0x8000000704037210 */ /* 0x004fc60007ffe0ff */
[----:B------:R-:W-:-:S04]  /*0400*/  IMAD R16, R16, R16, R15 ;  /* 0x0000001010107224 */ /* 0x000fc800078e020f */
[----:B------:R-:W-:-:S05]  /*0410*/  IMAD R16, R3, R3, R16 ;  /* 0x0000000303107224 */ /* 0x000fca00078e0210 */
[----:B------:R-:W-:-:S04]  /*0420*/  I2FP.F32.U32 R14, R16 ;  /* 0x00000010000e7245 */ /* 0x000fc80000201000 */
[----:B------:R-:W-:Y:S01]  /*0430*/  IADD3 R3, PT, PT, R14, -0xd000000, RZ ;  /* 0xf30000000e037810 */ /* 0x000fe20007ffe0ff */
[----:B------:R0:W1:Y:S03]  /*0440*/  MUFU.RSQ R9, R14 ;  /* 0x0000000e00097308 */ /* 0x0000660000001400 */
[----:B------:R-:W-:-:S13]  /*0450*/  ISETP.GT.U32.AND P0, PT, R3, 0x727fffff, PT ;  /* 0x727fffff0300780c */ /* 0x000fda0003f04070 */
[----:B0-----:R-:W-:Y:S05]  /*0460*/  @!P0 BRA `(.L_x_6) ;  /* 0x0000000000108947 */ /* 0x001fea0003800000 */
[----:B------:R-:W-:-:S07]  /*0470*/  MOV R16, 0x490 ;  /* 0x0000049000107802 */ /* 0x000fce0000000f00 */
[----:B-1----:R-:W-:Y:S05]  /*0480*/  CALL.REL.NOINC `($__internal_0_$__cuda_sm20_sqrt_rn_f32_slowpath) ;  /* 0x00000008002c7944 */ /* 0x002fea0003c00000 */
[----:B------:R-:W-:Y:S01]  /*0490*/  IMAD.MOV.U32 R3, RZ, RZ, R15 ;  /* 0x000000ffff037224 */ /* 0x000fe200078e000f */
[----:B------:R-:W-:Y:S06]  /*04a0*/  BRA `(.L_x_7) ;  /* 0x0000000000107947 */ /* 0x000fec0003800000 */
.L_x_6:
[----:B-1----:R-:W-:Y:S01]  /*04b0*/  FMUL.FTZ R3, R14, R9 ;  /* 0x000000090e037220 */ /* 0x002fe20000410000 */
[----:B------:R-:W-:-:S03]  /*04c0*/  FMUL.FTZ R5, R9, 0.5 ;  /* 0x3f00000009057820 */ /* 0x000fc60000410000 */
[----:B------:R-:W-:-:S04]  /*04d0*/  FFMA R4, -R3, R3, R14 ;  /* 0x0000000303047223 */ /* 0x000fc8000000010e */
[----:B------:R-:W-:-:S07]  /*04e0*/  FFMA R3, R4, R5, R3 ;  /* 0x0000000504037223 */ /* 0x000fce0000000003 */
.L_x_7:
[----:B------:R-:W-:Y:S05]  /*04f0*/  BSYNC.RECONVERGENT B2 ;  /* 0x0000000000027941 */ /* 0x000fea0003800200 */
.L_x_5:
[----:B------:R-:W-:-:S07]  /*0500*/  FADD R22, R22, R3 ;  /* 0x0000000316167221 */ /* 0x000fce0000000000 */
.L_x_4:
[----:B------:R-:W-:Y:S02]  /*0510*/  ISETP.NE.AND P0, PT, R0, RZ, PT ;  /* 0x000000ff0000720c */ /* 0x000fe40003f05270 */
[----:B------:R-:W-:-:S11]  /*0520*/  IADD3 R25, PT, PT, R2, 0x1, RZ ;  /* 0x0000000102197810 */ /* 0x000fd60007ffe0ff */
[----:B------:R-:W-:Y:S05]  /*0530*/  @!P0 BRA `(.L_x_3) ;  /* 0x0000000400cc8947 */ /* 0x000fea0003800000 */
[----:B------:R-:W0:Y:S01]  /*0540*/  LDC.64 R12, c[0x0][0x398] ;  /* 0x0000e600ff0c7b82 */ /* 0x000e220000000a00 */
[----:B------:R-:W-:-:S07]  /*0550*/  IADD3 R24, PT, PT, -R0, 0x1, RZ ;  /* 0x0000000100187810 */ /* 0x000fce0007ffe1ff */
[----:B------:R-:W1:Y:S08]  /*0560*/  LDC.64 R10, c[0x0][0x3c0] ;  /* 0x0000f000ff0a7b82 */ /* 0x000e700000000a00 */
[----:B------:R-:W2:Y:S08]  /*0570*/  LDC.64 R8, c[0x0][0x3b0] ;  /* 0x0000ec00ff087b82 */ /* 0x000eb00000000a00 */
[----:B------:R-:W3:Y:S08]  /*0580*/  LDC.64 R6, c[0x0][0x3b8] ;  /* 0x0000ee00ff067b82 */ /* 0x000ef00000000a00 */
[----:B------:R-:W4:Y:S08]  /*0590*/  LDC.64 R4, c[0x0][0x3a0] ;  /* 0x0000e800ff047b82 */ /* 0x000f300000000a00 */
[----:B------:R-:W0:Y:S02]  /*05a0*/  LDC.64 R2, c[0x0][0x3a8] ;  /* 0x0000ea00ff027b82 */ /* 0x000e240000000a00 */
.L_x_18:
[----:B------:R-:W-:Y:S01]  /*05b0*/  ISETP.NE.AND P0, PT, R24, RZ, PT ;  /* 0x000000ff1800720c */ /* 0x000fe20003f05270 */
[----:B------:R-:W-:-:S12]  /*05c0*/  BSSY.RECONVERGENT B2, `(.L_x_8) ;  /* 0x0000032000027945 */ /* 0x000fd80003800200 */
[----:B------:R-:W-:Y:S05]  /*05d0*/  @!P0 BRA `(.L_x_9) ;  /* 0x0000000000c08947 */ /* 0x000fea0003800000 */
[----:B------:R-:W5:Y:S08]  /*05e0*/  LDC.64 R18, c[0x0][0x388] ;  /* 0x0000e200ff127b82 */ /* 0x000f700000000a00 */
[----:B------:R-:W1:Y:S01]  /*05f0*/  LDC.64 R14, c[0x0][0x380] ;  /* 0x0000e000ff0e7b82 */ /* 0x000e620000000a00 */
[----:B-----5:R-:W5:Y:S04]  /*0600*/  LDG.E R18, desc[UR36][R18.64] ;  /* 0x0000002412127981 */ /* 0x020f68000c1e1900 */
[----:B-1----:R-:W2:Y:S01]  /*0610*/  LDG.E R15, desc[UR36][R14.64] ;  /* 0x000000240e0f7981 */ /* 0x002ea2000c1e1900 */
[----:B------:R-:W1:Y:S01]  /*0620*/  LDCU UR4, c[0x0][0x360] ;  /* 0x00006c00ff0477ac */ /* 0x000e620008000800 */
[----:B------:R-:W-:Y:S01]  /*0630*/  SHF.R.S32.HI R17, RZ, 0x1f, R24 ;  /* 0x0000001fff117819 */ /* 0x000fe20000011418 */
[----:B-----5:R-:W-:Y:S01]  /*0640*/  IMAD.IADD R27, R18, 0x1, R23 ;  /* 0x00000001121b7824 */ /* 0x020fe200078e0217 */
[----:B--2---:R-:W-:-:S04]  /*0650*/  IADD3 R16, PT, PT, R15, R24, RZ ;  /* 0x000000180f107210 */ /* 0x004fc80007ffe0ff */
[----:B------:R-:W-:Y:S02]  /*0660*/  ISETP.NE.AND P1, PT, R27, -0x1, PT ;  /* 0xffffffff1b00780c */ /* 0x000fe40003f25270 */
[----:B------:R-:W-:Y:S02]  /*0670*/  ISETP.GE.AND P0, PT, R16, RZ, PT ;  /* 0x000000ff1000720c */ /* 0x000fe40003f06270 */
[----:B------:R-:W-:-:S09]  /*0680*/  IADD3 R20, PT, PT, R15, -0x1, RZ ;  /* 0xffffffff0f147810 */ /* 0x000fd20007ffe0ff */
[----:B------:R-:W-:Y:S02]  /*0690*/  @!P1 IADD3 R27, PT, PT, R18, -0x1, RZ ;  /* 0xffffffff121b9810 */ /* 0x000fe40007ffe0ff */
[----:B------:R-:W-:Y:S01]  /*06a0*/  @P0 LOP3.LUT R20, R17, R16, RZ, 0xc0, !PT ;  /* 0x0000001011140212 */ /* 0x000fe200078ec0ff */
[----:B------:R-:W-:-:S04]  /*06b0*/  IMAD.WIDE R16, R25, 0x4, R8 ;  /* 0x0000000419107825 */ /* 0x000fc800078e0208 */
[----:B-1----:R-:W-:Y:S01]  /*06c0*/  IMAD R27, R27, UR4, R20 ;  /* 0x000000041b1b7c24 */ /* 0x002fe2000f8e0214 */
[----:B------:R0:W2:Y:S01]  /*06d0*/  LDG.E R26, desc[UR36][R16.64] ;  /* 0x00000024101a7981 */ /* 0x0000a2000c1e1900 */
[----:B---3--:R-:W-:-:S04]  /*06e0*/  IMAD.WIDE R14, R25, 0x4, R6 ;  /* 0x00000004190e7825 */ /* 0x008fc800078e0206 */
[C---:B----4-:R-:W-:Y:S02]  /*06f0*/  IMAD.WIDE.U32 R18, R27.reuse, 0x4, R4 ;  /* 0x000000041b127825 */ /* 0x050fe400078e0004 */
[----:B------:R-:W3:Y:S02]  /*0700*/  LDG.E R14, desc[UR36][R14.64] ;  /* 0x000000240e0e7981 */ /* 0x000ee4000c1e1900 */
[----:B0-----:R-:W-:Y:S02]  /*0710*/  IMAD.WIDE.U32 R16, R27, 0x4, R12 ;  /* 0x000000041b107825 */ /* 0x001fe400078e000c */
[----:B------:R-:W3:Y:S02]  /*0720*/  LDG.E R19, desc[UR36][R18.64] ;  /* 0x0000002412137981 */ /* 0x000ee4000c1e1900 */
[----:B------:R-:W-:Y:S02]  /*0730*/  IMAD.WIDE R20, R25, 0x4, R10 ;  /* 0x0000000419147825 */ /* 0x000fe400078e020a */
[----:B------:R-:W2:Y:S02]  /*0740*/  LDG.E R17, desc[UR36][R16.64] ;  /* 0x0000002410117981 */ /* 0x000ea4000c1e1900 */
[----:B------:R-:W-:-:S02]  /*0750*/  IMAD.WIDE.U32 R28, R27, 0x4, R2 ;  /* 0x000000041b1c7825 */ /* 0x000fc400078e0002 */
[----:B------:R-:W4:Y:S04]  /*0760*/  LDG.E R21, desc[UR36][R20.64] ;  /* 0x0000002414157981 */ /* 0x000f28000c1e1900 */
[----:B------:R-:W4:Y:S01]  /*0770*/  LDG.E R28, desc[UR36][R28.64] ;  /* 0x000000241c1c7981 */ /* 0x000f22000c1e1900 */
[----:B------:R-:W-:Y:S01]  /*0780*/  BSSY.RECONVERGENT B3, `(.L_x_10) ;  /* 0x0000014000037945 */ /* 0x000fe20003800200 */
[----:B---3--:R-:W-:Y:S01]  /*0790*/  IADD3 R27, PT, PT, R19, -R14, RZ ;  /* 0x8000000e131b7210 */ /* 0x008fe20007ffe0ff */
[----:B--2---:R-:W-:-:S04]  /*07a0*/  IMAD.IADD R26, R17, 0x1, -R26 ;  /* 0x00000001111a7824 */ /* 0x004fc800078e0a1a */
[----:B------:R-:W-:Y:S01]  /*07b0*/  IMAD R14, R26, R26, RZ ;  /* 0x0000001a1a0e7224 */ /* 0x000fe200078e02ff */
[----:B----4-:R-:W-:-:S03]  /*07c0*/  IADD3 R26, PT, PT, R28, -R21, RZ ;  /* 0x800000151c1a7210 */ /* 0x010fc60007ffe0ff */
[----:B------:R-:W-:-:S04]  /*07d0*/  IMAD R27, R27, R27, R14 ;  /* 0x0000001b1b1b7224 */ /* 0x000fc800078e020e */
[----:B------:R-:W-:-:S05]  /*07e0*/  IMAD R27, R26, R26, R27 ;  /* 0x0000001a1a1b7224 */ /* 0x000fca00078e021b */
[----:B------:R-:W-:-:S05]  /*07f0*/  I2FP.F32.U32 R18, R27 ;  /* 0x0000001b00127245 */ /* 0x000fca0000201000 */
[----:B------:R-:W-:Y:S01]  /*0800*/  VIADD R14, R18, 0xf3000000 ;  /* 0xf3000000120e7836 */ /* 0x000fe20000000000 */
[----:B------:R0:W1:Y:S04]  /*0810*/  MUFU.RSQ R17, R18 ;  /* 0x0000001200117308 */ /* 0x0000680000001400 */
[----:B------:R-:W-:-:S13]  /*0820*/  ISETP.GT.U32.AND P0, PT, R14, 0x727fffff, PT ;  /* 0x727fffff0e00780c */ /* 0x000fda0003f04070 */
[----:B01----:R-:W-:Y:S05]  /*0830*/  @!P0 BRA `(.L_x_11) ;  /* 0x0000000000108947 */ /* 0x003fea0003800000 */
[----:B------:R-:W-:Y:S02]  /*0840*/  MOV R14, R18 ;  /* 0x00000012000e7202 */ /* 0x000fe40000000f00 */
[----:B------:R-:W-:-:S07]  /*0850*/  MOV R16, 0x870 ;  /* 0x0000087000107802 */ /* 0x000fce0000000f00 */
[----:B------:R-:W-:Y:S05]  /*0860*/  CALL.REL.NOINC `($__internal_0_$__cuda_sm20_sqrt_rn_f32_slowpath) ;  /* 0x0000000400347944 */ /* 0x000fea0003c00000 */
[----:B------:R-:W-:Y:S05]  /*0870*/  BRA `(.L_x_12) ;  /* 0x0000000000107947 */ /* 0x000fea0003800000 */
.L_x_11:
[----:B------:R-:W-:Y:S01]  /*0880*/  FMUL.FTZ R15, R18, R17 ;  /* 0x00000011120f7220 */ /* 0x000fe20000410000 */
[----:B------:R-:W-:-:S03]  /*0890*/  FMUL.FTZ R16, R17, 0.5 ;  /* 0x3f00000011107820 */ /* 0x000fc60000410000 */
[----:B------:R-:W-:-:S04]  /*08a0*/  FFMA R14, -R15, R15, R18 ;  /* 0x0000000f0f0e7223 */ /* 0x000fc80000000112 */
[----:B------:R-:W-:-:S07]  /*08b0*/  FFMA R15, R14, R16, R15 ;  /* 0x000000100e0f7223 */ /* 0x000fce000000000f */
.L_x_12:
[----:B------:R-:W-:Y:S05]  /*08c0*/  BSYNC.RECONVERGENT B3 ;  /* 0x0000000000037941 */ /* 0x000fea0003800200 */
.L_x_10:
[----:B------:R-:W-:-:S07]  /*08d0*/  FADD R22, R22, R15 ;  /* 0x0000000f16167221 */ /* 0x000fce0000000000 */
.L_x_9:
[----:B------:R-:W-:Y:S05]  /*08e0*/  BSYNC.RECONVERGENT B2 ;  /* 0x0000000000027941 */ /* 0x000fea0003800200 */
.L_x_8:
[----:B------:R-:W-:Y:S01]  /*08f0*/  IADD3 R27, PT, PT, R24, 0x1, RZ ;  /* 0x00000001181b7810 */ /* 0x000fe20007ffe0ff */
[----:B------:R-:W-:Y:S03]  /*0900*/  BSSY.RECONVERGENT B2, `(.L_x_13) ;  /* 0x0000032000027945 */ /* 0x000fe60003800200 */
[----:B------:R-:W-:-:S13]  /*0910*/  ISETP.NE.AND P0, PT, R27, RZ, PT ;  /* 0x000000ff1b00720c */ /* 0x000fda0003f05270 */
[----:B------:R-:W-:Y:S05]  /*0920*/  @!P0 BRA `(.L_x_14) ;  /* 0x0000000000bc8947 */ /* 0x000fea0003800000 */
[----:B------:R-:W5:Y:S08]  /*0930*/  LDC.64 R16, c[0x0][0x380] ;  /* 0x0000e000ff107b82 */ /* 0x000f700000000a00 */
[----:B------:R-:W1:Y:S01]  /*0940*/  LDC.64 R14, c[0x0][0x388] ;  /* 0x0000e200ff0e7b82 */ /* 0x000e620000000a00 */
[----:B-----5:R-:W5:Y:S04]  /*0950*/  LDG.E R16, desc[UR36][R16.64] ;  /* 0x0000002410107981 */ /* 0x020f68000c1e1900 */
[----:B-1----:R-:W3:Y:S01]  /*0960*/  LDG.E R14, desc[UR36][R14.64] ;  /* 0x000000240e0e7981 */ /* 0x002ee2000c1e1900 */
[----:B------:R-:W1:Y:S01]  /*0970*/  LDCU UR4, c[0x0][0x360] ;  /* 0x00006c00ff0477ac */ /* 0x000e620008000800 */
[----:B------:R-:W-:Y:S01]  /*0980*/  SHF.R.S32.HI R19, RZ, 0x1f, R27 ;  /* 0x0000001fff137819 */ /* 0x000fe2000001141b */
[----:B--2---:R-:W-:-:S06]  /*0990*/  IMAD.WIDE R20, R25, 0x4, R8 ;  /* 0x0000000419147825 */ /* 0x004fcc00078e0208 */
[----:B------:R-:W2:Y:S01]  /*09a0*/  LDG.E R20, desc[UR36][R20.64+0x4] ;  /* 0x0000042414147981 */ /* 0x000ea2000c1e1900 */
[----:B-----5:R-:W-:Y:S01]  /*09b0*/  IMAD.IADD R18, R27, 0x1, R16 ;  /* 0x000000011b127824 */ /* 0x020fe200078e0210 */
[----:B------:R-:W-:-:S04]  /*09c0*/  IADD3 R26, PT, PT, R16, -0x1, RZ ;  /* 0xffffffff101a7810 */ /* 0x000fc80007ffe0ff */
[----:B------:R-:W-:Y:S02]  /*09d0*/  ISETP.GE.AND P0, PT, R18, RZ, PT ;  /* 0x000000ff1200720c */ /* 0x000fe40003f06270 */
[----:B---3--:R-:W-:-:S04]  /*09e0*/  IADD3 R29, PT, PT, R14, R23, RZ ;  /* 0x000000170e1d7210 */ /* 0x008fc80007ffe0ff */
[----:B------:R-:W-:-:S07]  /*09f0*/  ISETP.NE.AND P1, PT, R29, -0x1, PT ;  /* 0xffffffff1d00780c */ /* 0x000fce0003f25270 */
[----:B------:R-:W-:-:S06]  /*0a00*/  @P0 LOP3.LUT R26, R19, R18, RZ, 0xc0, !PT ;  /* 0x00000012131a0212 */ /* 0x000fcc00078ec0ff */
[----:B------:R-:W-:Y:S02]  /*0a10*/  @!P1 VIADD R29, R14, 0xffffffff ;  /* 0xffffffff0e1d9836 */ /* 0x000fe40000000000 */
[----:B------:R-:W-:-:S04]  /*0a20*/  IMAD.WIDE R14, R25, 0x4, R6 ;  /* 0x00000004190e7825 */ /* 0x000fc800078e0206 */
[----:B-1----:R-:W-:Y:S02]  /*0a30*/  IMAD R29, R29, UR4, R26 ;  /* 0x000000041d1d7c24 */ /* 0x002fe4000f8e021a */
[----:B------:R1:W3:Y:S02]  /*0a40*/  LDG.E R26, desc[UR36][R14.64+0x4] ;  /* 0x000004240e1a7981 */ /* 0x0002e4000c1e1900 */
[----:B0-----:R-:W-:-:S04]  /*0a50*/  IMAD.WIDE.U32 R16, R29, 0x4, R12 ;  /* 0x000000041d107825 */ /* 0x001fc800078e000c */
[----:B----4-:R-:W-:Y:S02]  /*0a60*/  IMAD.WIDE.U32 R18, R29, 0x4, R4 ;  /* 0x000000041d127825 */ /* 0x010fe400078e0004 */
[----:B------:R-:W2:Y:S02]  /*0a70*/  LDG.E R17, desc[UR36][R16.64] ;  /* 0x0000002410117981 */ /* 0x000ea4000c1e1900 */
[----:B-1----:R-:W-:Y:S02]  /*0a80*/  IMAD.WIDE R14, R25, 0x4, R10 ;  /* 0x00000004190e7825 */ /* 0x002fe400078e020a */
[----:B------:R-:W3:Y:S02]  /*0a90*/  LDG.E R19, desc[UR36][R18.64] ;  /* 0x0000002412137981 */ /* 0x000ee4000c1e1900 */
[----:B------:R-:W-:Y:S02]  /*0aa0*/  IMAD.WIDE.U32 R28, R29, 0x4, R2 ;  /* 0x000000041d1c7825 */ /* 0x000fe400078e0002 */
[----:B------:R-:W4:Y:S04]  /*0ab0*/  LDG.E R15, desc[UR36][R14.64+0x4] ;  /* 0x000004240e0f7981 */ /* 0x000f28000c1e1900 */
[----:B------:R-:W4:Y:S01]  /*0ac0*/  LDG.E R28, desc[UR36][R28.64] ;  /* 0x000000241c1c7981 */ /* 0x000f22000c1e1900 */
[----:B------:R-:W-:Y:S01]  /*0ad0*/  BSSY.RECONVERGENT B3, `(.L_x_15) ;  /* 0x0000013000037945 */ /* 0x000fe20003800200 */
[----:B--2---:R-:W-:-:S02]  /*0ae0*/  IADD3 R17, PT, PT, R17, -R20, RZ ;  /* 0x8000001411117210 */ /* 0x004fc40007ffe0ff */
[----:B---3--:R-:W-:-:S03]  /*0af0*/  IADD3 R26, PT, PT, R19, -R26, RZ ;  /* 0x8000001a131a7210 */ /* 0x008fc60007ffe0ff */
[----:B------:R-:W-:-:S04]  /*0b00*/  IMAD R21, R17, R17, RZ ;  /* 0x0000001111157224 */ /* 0x000fc800078e02ff */
[----:B------:R-:W-:Y:S01]  /*0b10*/  IMAD R21, R26, R26, R21 ;  /* 0x0000001a1a157224 */ /* 0x000fe200078e0215 */
[----:B----4-:R-:W-:-:S05]  /*0b20*/  IADD3 R20, PT, PT, R28, -R15, RZ ;  /* 0x8000000f1c147210 */ /* 0x010fca0007ffe0ff */
[----:B------:R-:W-:-:S05]  /*0b30*/  IMAD R21, R20, R20, R21 ;  /* 0x0000001414157224 */ /* 0x000fca00078e0215 */
[----:B------:R-:W-:-:S05]  /*0b40*/  I2FP.F32.U32 R14, R21 ;  /* 0x00000015000e7245 */ /* 0x000fca0000201000 */
[----:B------:R-:W-:Y:S01]  /*0b50*/  VIADD R16, R14, 0xf3000000 ;  /* 0xf30000000e107836 */ /* 0x000fe20000000000 */
[----:B------:R0:W1:Y:S04]  /*0b60*/  MUFU.RSQ R17, R14 ;  /* 0x0000000e00117308 */ /* 0x0000680000001400 */
[----:B------:R-:W-:-:S13]  /*0b70*/  ISETP.GT.U32.AND P0, PT, R16, 0x727fffff, PT ;  /* 0x727fffff1000780c */ /* 0x000fda0003f04070 */
[----:B01----:R-:W-:Y:S05]  /*0b80*/  @!P0 BRA `(.L_x_16) ;  /* 0x00000000000c8947 */ /* 0x003fea0003800000 */
[----:B------:R-:W-:-:S07]  /*0b90*/  MOV R16, 0xbb0 ;  /* 0x00000bb000107802 */ /* 0x000fce0000000f00 */
[----:B------:R-:W-:Y:S05]  /*0ba0*/  CALL.REL.NOINC `($__internal_0_$__cuda_sm20_sqrt_rn_f32_slowpath) ;  /* 0x0000000000647944 */ /* 0x000fea0003c00000 */
[----:B------:R-:W-:Y:S05]  /*0bb0*/  BRA `(.L_x_17) ;  /* 0x0000000000107947 */ /* 0x000fea0003800000 */
.L_x_16:
[----:B------:R-:W-:Y:S01]  /*0bc0*/  FMUL.FTZ R15, R14, R17 ;  /* 0x000000110e0f7220 */ /* 0x000fe20000410000 */
[----:B------:R-:W-:-:S03]  /*0bd0*/  FMUL.FTZ R16, R17, 0.5 ;  /* 0x3f00000011107820 */ /* 0x000fc60000410000 */
[----:B------:R-:W-:-:S04]  /*0be0*/  FFMA R14, -R15, R15, R14 ;  /* 0x0000000f0f0e7223 */ /* 0x000fc8000000010e */
[----:B------:R-:W-:-:S07]  /*0bf0*/  FFMA R15, R14, R16, R15 ;  /* 0x000000100e0f7223 */ /* 0x000fce000000000f */
.L_x_17:
[----:B------:R-:W-:Y:S05]  /*0c00*/  BSYNC.RECONVERGENT B3 ;  /* 0x0000000000037941 */ /* 0x000fea0003800200 */
.L_x_15:
[----:B------:R-:W-:-:S07]  /*0c10*/  FADD R22, R22, R15 ;  /* 0x0000000f16167221 */ /* 0x000fce0000000000 */
.L_x_14:
[----:B------:R-:W-:Y:S05]  /*0c20*/  BSYNC.RECONVERGENT B2 ;  /* 0x0000000000027941 */ /* 0x000fea0003800200 */
.L_x_13:
[----:B------:R-:W-:Y:S02]  /*0c30*/  ISETP.NE.AND P0, PT, R27, R0, PT ;  /* 0x000000001b00720c */ /* 0x000fe40003f05270 */
[----:B------:R-:W-:Y:S02]  /*0c40*/  IADD3 R24, PT, PT, R24, 0x2, RZ ;  /* 0x0000000218187810 */ /* 0x000fe40007ffe0ff */
[----:B------:R-:W-:-:S09]  /*0c50*/  IADD3 R25, PT, PT, R25, 0x2, RZ ;  /* 0x0000000219197810 */ /* 0x000fd20007ffe0ff */
[----:B------:R-:W-:Y:S05]  /*0c60*/  @P0 BRA `(.L_x_18) ;  /* 0xfffffff800500947 */ /* 0x000fea000383ffff */
.L_x_3:
[----:B------:R-:W-:Y:S05]  /*0c70*/  BSYNC.RECONVERGENT B1 ;  /* 0x0000000000017941 */ /* 0x000fea0003800200 */
.L_x_2:
[C---:B------:R-:W-:Y:S02]  /*0c80*/  ISETP.NE.AND P0, PT, R23.reuse, R0, PT ;  /* 0x000000001700720c */ /* 0x040fe40003f05270 */
[----:B------:R-:W-:-:S11]  /*0c90*/  IADD3 R23, PT, PT, R23, 0x1, RZ ;  /* 0x0000000117177810 */ /* 0x000fd60007ffe0ff */
[----:B------:R-:W-:Y:S05]  /*0ca0*/  @P0 BRA `(.L_x_19) ;  /* 0xfffffff400200947 */ /* 0x000fea000383ffff */
[----:B------:R-:W-:Y:S05]  /*0cb0*/  BSYNC.RECONVERGENT B0 ;  /* 0x0000000000007941 */ /* 0x000fea0003800200 */
.L_x_1:
[----:B------:R-:W5:Y:S01]  /*0cc0*/  S2R R0, SR_TID.X ;  /* 0x0000000000007919 */ /* 0x000f620000002100 */
[----:B------:R-:W5:Y:S08]  /*0cd0*/  S2UR UR4, SR_CTAID.X ;  /* 0x00000000000479c3 */ /* 0x000f700000002500 */
[----:B----4-:R-:W5:Y:S08]  /*0ce0*/  LDC R5, c[0x0][0x360] ;  /* 0x0000d800ff057b82 */ /* 0x010f700000000800 */
[----:B0-----:R-:W0:Y:S01]  /*0cf0*/  LDC.64 R2, c[0x0][0x390] ;  /* 0x0000e400ff027b82 */ /* 0x001e220000000a00 */
[----:B-----5:R-:W-:-:S04]  /*0d00*/  IMAD R5, R5, UR4, R0 ;  /* 0x0000000405057c24 */ /* 0x020fc8000f8e0200 */
[----:B0-----:R-:W-:-:S05]  /*0d10*/  IMAD.WIDE.U32 R2, R5, 0x4, R2 ;  /* 0x0000000405027825 */ /* 0x001fca00078e0002 */
[----:B------:R-:W-:Y:S01]  /*0d20*/  STG.E desc[UR36][R2.64], R22 ;  /* 0x0000001602007986 */ /* 0x000fe2000c101924 */
[----:B------:R-:W-:Y:S05]  /*0d30*/  EXIT ;  /* 0x000000000000794d */ /* 0x000fea0003800000 */
        .weak           $__internal_0_$__cuda_sm20_sqrt_rn_f32_slowpath
        .type           $__internal_0_$__cuda_sm20_sqrt_rn_f32_slowpath,@function
        .size           $__internal_0_$__cuda_sm20_sqrt_rn_f32_slowpath,(.L_x_22 - $__internal_0_$__cuda_sm20_sqrt_rn_f32_slowpath)
$__internal_0_$__cuda_sm20_sqrt_rn_f32_slowpath:
[----:B------:R-:W-:-:S13]  /*0d40*/  LOP3.LUT P0, RZ, R14, 0x7fffffff, RZ, 0xc0, !PT ;  /* 0x7fffffff0eff7812 */ /* 0x000fda000780c0ff */
[----:B------:R-:W-:Y:S01]  /*0d50*/  @!P0 IMAD.MOV.U32 R15, RZ, RZ, R14 ;  /* 0x000000ffff0f8224 */ /* 0x000fe200078e000e */
[----:B------:R-:W-:Y:S06]  /*0d60*/  @!P0 BRA `(.L_x_20) ;  /* 0x0000000000408947 */ /* 0x000fec0003800000 */
[----:B------:R-:W-:-:S13]  /*0d70*/  FSETP.GEU.FTZ.AND P0, PT, R14, RZ, PT ;  /* 0x000000ff0e00720b */ /* 0x000fda0003f1e000 */
[----:B------:R-:W-:Y:S01]  /*0d80*/  @!P0 MOV R15, 0x7fffffff ;  /* 0x7fffffff000f8802 */ /* 0x000fe20000000f00 */
[----:B------:R-:W-:Y:S06]  /*0d90*/  @!P0 BRA `(.L_x_20) ;  /* 0x0000000000348947 */ /* 0x000fec0003800000 */
[----:B------:R-:W-:-:S13]  /*0da0*/  FSETP.GTU.FTZ.AND P0, PT, |R14|, +INF , PT ;  /* 0x7f8000000e00780b */ /* 0x000fda0003f1c200 */
[----:B------:R-:W-:Y:S01]  /*0db0*/  @P0 FADD.FTZ R15, R14, 1 ;  /* 0x3f8000000e0f0421 */ /* 0x000fe20000010000 */
[----:B------:R-:W-:Y:S06]  /*0dc0*/  @P0 BRA `(.L_x_20) ;  /* 0x0000000000280947 */ /* 0x000fec0003800000 */
[----:B------:R-:W-:-:S13]  /*0dd0*/  FSETP.NEU.FTZ.AND P0, PT, |R14|, +INF , PT ;  /* 0x7f8000000e00780b */ /* 0x000fda0003f1d200 */
[----:B------:R-:W-:-:S04]  /*0de0*/  @P0 FFMA R17, R14, 1.84467440737095516160e+19, RZ ;  /* 0x5f8000000e110823 */ /* 0x000fc800000000ff */
[----:B------:R-:W0:Y:S02]  /*0df0*/  @P0 MUFU.RSQ R18, R17 ;  /* 0x0000001100120308 */ /* 0x000e240000001400 */
[----:B0-----:R-:W-:Y:S01]  /*0e00*/  @P0 FMUL.FTZ R20, R17, R18 ;  /* 0x0000001211140220 */ /* 0x001fe20000410000 */
[----:B------:R-:W-:-:S03]  /*0e10*/  @P0 FMUL.FTZ R18, R18, 0.5 ;  /* 0x3f00000012120820 */ /* 0x000fc60000410000 */
[----:B------:R-:W-:-:S04]  /*0e20*/  @P0 FADD.FTZ R15, -R20, -RZ ;  /* 0x800000ff140f0221 */ /* 0x000fc80000010100 */
[----:B------:R-:W-:Y:S01]  /*0e30*/  @P0 FFMA R19, R20, R15, R17 ;  /* 0x0000000f14130223 */ /* 0x000fe20000000011 */
[----:B------:R-:W-:-:S03]  /*0e40*/  @!P0 MOV R15, R14 ;  /* 0x0000000e000f8202 */ /* 0x000fc60000000f00 */
[----:B------:R-:W-:-:S04]  /*0e50*/  @P0 FFMA R18, R19, R18, R20 ;  /* 0x0000001213120223 */ /* 0x000fc80000000014 */
[----:B------:R-:W-:-:S07]  /*0e60*/  @P0 FMUL.FTZ R15, R18, 2.3283064365386962891e-10 ;  /* 0x2f800000120f0820 */ /* 0x000fce0000410000 */
.L_x_20:
[----:B------:R-:W-:-:S04]  /*0e70*/  HFMA2 R17, -RZ, RZ, 0, 0 ;  /* 0x00000000ff117431 */ /* 0x000fc800000001ff */
[----:B------:R-:W-:Y:S05]  /*0e80*/  RET.REL.NODEC R16 `(_Z9addKernelPiS_PfS_S_S_S_S_S_S_) ;  /* 0xfffffff0105c7950 */ /* 0x000fea0003c3ffff */
.L_x_21:
[----:B------:R-:W-:-:S00]  /*0e90*/  BRA `(.L_x_21) ;  /* 0xfffffffc00fc7947 */ /* 0x000fc0000383ffff */
[----:B------:R-:W-:-:S00]  /*0ea0*/  NOP ;  /* 0x0000000000007918 */ /* 0x000fc00000000000 */
        /* <DEDUP_REMOVED lines=13> */
.L_x_22:


//--------------------- .nv.global.init           --------------------------
	.section	.nv.global.init,"aw",@progbits
.nv.global.init:
	.type		$str,@object
	.size		$str,(.L_0 - $str)
$str:
        /*0000*/ 	.byte	0x45, 0x6e, 0x74, 0x65, 0x72, 0x65, 0x64, 0x20, 0x74, 0x68, 0x65, 0x20, 0x4b, 0x65, 0x72, 0x6e
        /*0010*/ 	.byte	0x65, 0x6c, 0x00
.L_0:


//--------------------- .nv.shared.reserved.0     --------------------------
	.section	.nv.shared.reserved.0,"aw",@nobits
	.weak		__nv_reservedSMEM_offset_0_alias
	.size		__nv_reservedSMEM_offset_0_alias, 0, 64
	.other		__nv_reservedSMEM_offset_0_alias,@"STO_CUDA_RESERVED_SHARED STV_DEFAULT"
__nv_reservedSMEM_offset_0_alias:
	.zero		0
	.zero		64


//--------------------- .nv.constant0._Z9addKernelPiS_PfS_S_S_S_S_S_S_ --------------------------
	.section	.nv.constant0._Z9addKernelPiS_PfS_S_S_S_S_S_S_,"a",@progbits
	.sectionflags	@""
	.align	4
.nv.constant0._Z9addKernelPiS_PfS_S_S_S_S_S_S_:
	.zero		976


//--------------------- SYMBOLS --------------------------

	.type		.nv.reservedSmem.offset0,@object
	.size		.nv.reservedSmem.offset0,0x4
	.type		vprintf,@function
